//
// Generated by NVIDIA NVVM Compiler
//
// Compiler Build ID: CL-36424714
// Cuda compilation tools, release 13.0, V13.0.88
// Based on NVVM 20.0.0
//

.version 9.0
.target sm_100
.address_size 64

	// .globl	_Z4stepv

.visible .entry _Z4stepv()
{


	ret;

}


// ===== COMPILED SASS (sm_100) =====

	.target	sm_100

	.elftype	@"ET_EXEC"


//--------------------- .note.nv.tkinfo           --------------------------
	.section	.note.nv.tkinfo,"",@"SHT_NOTE"
	.sectionflags	@"SHF_NOTE_NV_TKINFO"
	.tkinfo
        /*0018*/ 	.word	0x00000002
        /*0030*/ 	.string	""
        /*0030*/ 	.string	"ptxas"
        /*0030*/ 	.string	"Cuda compilation tools, release 13.0, V13.0.88"
        /*0030*/ 	.string	"Build cuda_13.0.r13.0/compiler.36424714_0"
        /*0030*/ 	.string	"-arch sm_100 -m 64 "



//--------------------- .note.nv.cuinfo           --------------------------
	.section	.note.nv.cuinfo,"",@"SHT_NOTE"
	.sectionflags	@"SHF_NOTE_NV_CUINFO"
        /*0018*/ 	.short	0x0002
        /*001a*/ 	.short	0x0064
        /*001c*/ 	.short	0x0082
	.zero		2


//--------------------- .nv.info                  --------------------------
	.section	.nv.info,"",@"SHT_CUDA_INFO"
	.align	4


	//----- nvinfo : EIATTR_REGCOUNT
	.align		4
        /*0000*/ 	.byte	0x04, 0x2f
        /*0002*/ 	.short	(.L_1 - .L_0)
	.align		4
.L_0:
        /*0004*/ 	.word	index@(_Z4stepv)
        /*0008*/ 	.word	0x00000004


	//----- nvinfo : EIATTR_FRAME_SIZE
	.align		4
.L_1:
        /*000c*/ 	.byte	0x04, 0x11
        /*000e*/ 	.short	(.L_3 - .L_2)
	.align		4
.L_2:
        /*0010*/ 	.word	index@(_Z4stepv)
        /*0014*/ 	.word	0x00000000


	//----- nvinfo : EIATTR_MIN_STACK_SIZE
	.align		4
.L_3:
        /*0018*/ 	.byte	0x04, 0x12
        /*001a*/ 	.short	(.L_5 - .L_4)
	.align		4
.L_4:
        /*001c*/ 	.word	index@(_Z4stepv)
        /*0020*/ 	.word	0x00000000
.L_5:


//--------------------- .nv.compat                --------------------------
	.section	.nv.compat,"",@"SHT_CUDA_COMPAT_INFO"
	.align	4
        /*0000*/ 	.byte	0x02, 0x09, 0x00, 0x00, 0x02, 0x02, 0x01, 0x00, 0x02, 0x05, 0x05, 0x00, 0x03, 0x07, 0x01, 0x01
        /*0010*/ 	.byte	0x02, 0x03, 0x00, 0x00, 0x02, 0x06, 0x01, 0x00, 0x04, 0x0b, 0x08, 0x00, 0x09, 0x00, 0x00, 0x00
        /*0020*/ 	.byte	0x00, 0x00, 0x00, 0x00


//--------------------- .nv.info._Z4stepv         --------------------------
	.section	.nv.info._Z4stepv,"",@"SHT_CUDA_INFO"
	.sectionflags	@""
	.align	4


	//----- nvinfo : EIATTR_CUDA_API_VERSION
	.align		4
        /*0000*/ 	.byte	0x04, 0x37
        /*0002*/ 	.short	(.L_7 - .L_6)
.L_6:
        /*0004*/ 	.word	0x00000082


	//----- nvinfo : EIATTR_SPARSE_MMA_MASK
	.align		4
.L_7:
        /*0008*/ 	.byte	0x03, 0x50
        /*000a*/ 	.short	0x0000


	//----- nvinfo : EIATTR_MAXREG_COUNT
	.align		4
        /*000c*/ 	.byte	0x03, 0x1b
        /*000e*/ 	.short	0x00ff


	//----- nvinfo : EIATTR_MERCURY_ISA_VERSION
	.align		4
        /*0010*/ 	.byte	0x03, 0x5f
        /*0012*/ 	.short	0x0101


	//----- nvinfo : EIATTR_VRC_CTA_INIT_COUNT
	.align		4
        /*0014*/ 	.byte	0x02, 0x4a
	.zero		1
	.zero		1


	//----- nvinfo : EIATTR_EXIT_INSTR_OFFSETS
	.align		4
        /*0018*/ 	.byte	0x04, 0x1c
        /*001a*/ 	.short	(.L_9 - .L_8)


	//   ....[0]....
.L_8:
        /*001c*/ 	.word	0x00000010


	//----- nvinfo : EIATTR_SW_WAR
	.align		4
.L_9:
        /*0020*/ 	.byte	0x04, 0x36
        /*0022*/ 	.short	(.L_11 - .L_10)
.L_10:
        /*0024*/ 	.word	0x00000008
.L_11:


//--------------------- .nv.callgraph             --------------------------
	.section	.nv.callgraph,"",@"SHT_CUDA_CALLGRAPH"
	.align	4
	.sectionentsize	8
	.align		4
        /*0000*/ 	.word	0x00000000
	.align		4
        /*0004*/ 	.word	0xffffffff
	.align		4
        /*0008*/ 	.word	0x00000000
	.align		4
        /*000c*/ 	.word	0xfffffffe
	.align		4
        /*0010*/ 	.word	0x00000000
	.align		4
        /*0014*/ 	.word	0xfffffffd
	.align		4
        /*0018*/ 	.word	0x00000000
	.align		4
        /*001c*/ 	.word	0xfffffffc


//--------------------- .text._Z4stepv            --------------------------
	.section	.text._Z4stepv,"ax",@progbits
	.align	128
        .global         _Z4stepv
        .type           _Z4stepv,@function
        .size           _Z4stepv,(.L_x_1 - _Z4stepv)
        .other          _Z4stepv,@"STO_CUDA_ENTRY STV_DEFAULT"
_Z4stepv:
.text._Z4stepv:
[----:B------:R-:W-:Y:S01]  /*0000*/  LDC R1, c[0x0][0x37c] ;  /* 0x0000df00ff017b82 */ /* 0x000fe20000000800 */
[----:B------:R-:W-:Y:S05]  /*0010*/  EXIT ;  /* 0x000000000000794d */ /* 0x000fea0003800000 */
.L_x_0:
[----:B------:R-:W-:-:S00]  /*0020*/  BRA `(.L_x_0) ;  /* 0xfffffffc00fc7947 */ /* 0x000fc0000383ffff */
[----:B------:R-:W-:-:S00]  /*0030*/  NOP ;  /* 0x0000000000007918 */ /* 0x000fc00000000000 */
        /* <DEDUP_REMOVED lines=12> */
.L_x_1:


//--------------------- .nv.shared.reserved.0     --------------------------
	.section	.nv.shared.reserved.0,"aw",@nobits
	.weak		__nv_reservedSMEM_offset_0_alias
	.size		__nv_reservedSMEM_offset_0_alias, 0, 64
	.other		__nv_reservedSMEM_offset_0_alias,@"STO_CUDA_RESERVED_SHARED STV_DEFAULT"
__nv_reservedSMEM_offset_0_alias:
	.zero		0
	.zero		64


//--------------------- .nv.constant0._Z4stepv    --------------------------
	.section	.nv.constant0._Z4stepv,"a",@progbits
	.sectionflags	@""
	.align	4
.nv.constant0._Z4stepv:
	.zero		896


//--------------------- SYMBOLS --------------------------

	.type		.nv.reservedSmem.offset0,@object
	.size		.nv.reservedSmem.offset0,0x4
